//
// Generated by NVIDIA NVVM Compiler
//
// Compiler Build ID: CL-36424714
// Cuda compilation tools, release 13.0, V13.0.88
// Based on NVVM 20.0.0
//

.version 9.0
.target sm_100
.address_size 64

	// .globl	_Z7vec_addPfS_S_i

.visible .entry _Z7vec_addPfS_S_i(
	.param .u64 .ptr .align 1 _Z7vec_addPfS_S_i_param_0,
	.param .u64 .ptr .align 1 _Z7vec_addPfS_S_i_param_1,
	.param .u64 .ptr .align 1 _Z7vec_addPfS_S_i_param_2,
	.param .u32 _Z7vec_addPfS_S_i_param_3
)
{
	.reg .pred 	%p<2>;
	.reg .b32 	%r<6>;
	.reg .b32 	%f<4>;
	.reg .b64 	%rd<11>;

	ld.param.u64 	%rd1, [_Z7vec_addPfS_S_i_param_0];
	ld.param.u64 	%rd2, [_Z7vec_addPfS_S_i_param_1];
	ld.param.u64 	%rd3, [_Z7vec_addPfS_S_i_param_2];
	ld.param.u32 	%r2, [_Z7vec_addPfS_S_i_param_3];
	mov.u32 	%r3, %ctaid.x;
	mov.u32 	%r4, %ntid.x;
	mov.u32 	%r5, %tid.x;
	mad.lo.s32 	%r1, %r3, %r4, %r5;
	setp.ge.s32 	%p1, %r1, %r2;
	@%p1 bra 	$L__BB0_2;
	cvta.to.global.u64 	%rd4, %rd2;
	cvta.to.global.u64 	%rd5, %rd1;
	cvta.to.global.u64 	%rd6, %rd3;
	mul.wide.s32 	%rd7, %r1, 4;
	add.s64 	%rd8, %rd4, %rd7;
	ld.global.f32 	%f1, [%rd8];
	add.s64 	%rd9, %rd5, %rd7;
	ld.global.f32 	%f2, [%rd9];
	add.f32 	%f3, %f1, %f2;
	add.s64 	%rd10, %rd6, %rd7;
	st.global.f32 	[%rd10], %f3;
$L__BB0_2:
	ret;

}


// ===== COMPILED SASS (sm_100) =====

	.target	sm_100

	.elftype	@"ET_EXEC"


//--------------------- .note.nv.tkinfo           --------------------------
	.section	.note.nv.tkinfo,"",@"SHT_NOTE"
	.sectionflags	@"SHF_NOTE_NV_TKINFO"
	.tkinfo
        /*0018*/ 	.word	0x00000002
        /*0030*/ 	.string	""
        /*0030*/ 	.string	"ptxas"
        /*0030*/ 	.string	"Cuda compilation tools, release 13.0, V13.0.88"
        /*0030*/ 	.string	"Build cuda_13.0.r13.0/compiler.36424714_0"
        /*0030*/ 	.string	"-arch sm_100 -m 64 "



//--------------------- .note.nv.cuinfo           --------------------------
	.section	.note.nv.cuinfo,"",@"SHT_NOTE"
	.sectionflags	@"SHF_NOTE_NV_CUINFO"
        /*0018*/ 	.short	0x0002
        /*001a*/ 	.short	0x0064
        /*001c*/ 	.short	0x0082
	.zero		2


//--------------------- .nv.info                  --------------------------
	.section	.nv.info,"",@"SHT_CUDA_INFO"
	.align	4


	//----- nvinfo : EIATTR_REGCOUNT
	.align		4
        /*0000*/ 	.byte	0x04, 0x2f
        /*0002*/ 	.short	(.L_1 - .L_0)
	.align		4
.L_0:
        /*0004*/ 	.word	index@(_Z7vec_addPfS_S_i)
        /*0008*/ 	.word	0x0000000c


	//----- nvinfo : EIATTR_FRAME_SIZE
	.align		4
.L_1:
        /*000c*/ 	.byte	0x04, 0x11
        /*000e*/ 	.short	(.L_3 - .L_2)
	.align		4
.L_2:
        /*0010*/ 	.word	index@(_Z7vec_addPfS_S_i)
        /*0014*/ 	.word	0x00000000


	//----- nvinfo : EIATTR_MIN_STACK_SIZE
	.align		4
.L_3:
        /*0018*/ 	.byte	0x04, 0x12
        /*001a*/ 	.short	(.L_5 - .L_4)
	.align		4
.L_4:
        /*001c*/ 	.word	index@(_Z7vec_addPfS_S_i)
        /*0020*/ 	.word	0x00000000
.L_5:


//--------------------- .nv.compat                --------------------------
	.section	.nv.compat,"",@"SHT_CUDA_COMPAT_INFO"
	.align	4
        /*0000*/ 	.byte	0x02, 0x09, 0x00, 0x00, 0x02, 0x02, 0x01, 0x00, 0x02, 0x05, 0x05, 0x00, 0x03, 0x07, 0x01, 0x01
        /*0010*/ 	.byte	0x02, 0x03, 0x00, 0x00, 0x02, 0x06, 0x01, 0x00, 0x04, 0x0b, 0x08, 0x00, 0x09, 0x00, 0x00, 0x00
        /*0020*/ 	.byte	0x00, 0x00, 0x00, 0x00


//--------------------- .nv.info._Z7vec_addPfS_S_i --------------------------
	.section	.nv.info._Z7vec_addPfS_S_i,"",@"SHT_CUDA_INFO"
	.sectionflags	@""
	.align	4


	//----- nvinfo : EIATTR_CUDA_API_VERSION
	.align		4
        /*0000*/ 	.byte	0x04, 0x37
        /*0002*/ 	.short	(.L_7 - .L_6)
.L_6:
        /*0004*/ 	.word	0x00000082


	//----- nvinfo : EIATTR_KPARAM_INFO
	.align		4
.L_7:
        /*0008*/ 	.byte	0x04, 0x17
        /*000a*/ 	.short	(.L_9 - .L_8)
.L_8:
        /*000c*/ 	.word	0x00000000
        /*0010*/ 	.short	0x0003
        /*0012*/ 	.short	0x0018
        /*0014*/ 	.byte	0x00, 0xf0, 0x11, 0x00


	//----- nvinfo : EIATTR_KPARAM_INFO
	.align		4
.L_9:
        /*0018*/ 	.byte	0x04, 0x17
        /*001a*/ 	.short	(.L_11 - .L_10)
.L_10:
        /*001c*/ 	.word	0x00000000
        /*0020*/ 	.short	0x0002
        /*0022*/ 	.short	0x0010
        /*0024*/ 	.byte	0x00, 0xf5, 0x21, 0x00


	//----- nvinfo : EIATTR_KPARAM_INFO
	.align		4
.L_11:
        /*0028*/ 	.byte	0x04, 0x17
        /*002a*/ 	.short	(.L_13 - .L_12)
.L_12:
        /*002c*/ 	.word	0x00000000
        /*0030*/ 	.short	0x0001
        /*0032*/ 	.short	0x0008
        /*0034*/ 	.byte	0x00, 0xf5, 0x21, 0x00


	//----- nvinfo : EIATTR_KPARAM_INFO
	.align		4
.L_13:
        /*0038*/ 	.byte	0x04, 0x17
        /*003a*/ 	.short	(.L_15 - .L_14)
.L_14:
        /*003c*/ 	.word	0x00000000
        /*0040*/ 	.short	0x0000
        /*0042*/ 	.short	0x0000
        /*0044*/ 	.byte	0x00, 0xf5, 0x21, 0x00


	//----- nvinfo : EIATTR_SPARSE_MMA_MASK
	.align		4
.L_15:
        /*0048*/ 	.byte	0x03, 0x50
        /*004a*/ 	.short	0x0000


	//----- nvinfo : EIATTR_MAXREG_COUNT
	.align		4
        /*004c*/ 	.byte	0x03, 0x1b
        /*004e*/ 	.short	0x00ff


	//----- nvinfo : EIATTR_MERCURY_ISA_VERSION
	.align		4
        /*0050*/ 	.byte	0x03, 0x5f
        /*0052*/ 	.short	0x0101


	//----- nvinfo : EIATTR_VRC_CTA_INIT_COUNT
	.align		4
        /*0054*/ 	.byte	0x02, 0x4a
	.zero		1
	.zero		1


	//----- nvinfo : EIATTR_EXIT_INSTR_OFFSETS
	.align		4
        /*0058*/ 	.byte	0x04, 0x1c
        /*005a*/ 	.short	(.L_17 - .L_16)


	//   ....[0]....
.L_16:
        /*005c*/ 	.word	0x00000070


	//   ....[1]....
        /*0060*/ 	.word	0x00000130


	//----- nvinfo : EIATTR_CBANK_PARAM_SIZE
	.align		4
.L_17:
        /*0064*/ 	.byte	0x03, 0x19
        /*0066*/ 	.short	0x001c


	//----- nvinfo : EIATTR_PARAM_CBANK
	.align		4
        /*0068*/ 	.byte	0x04, 0x0a
        /*006a*/ 	.short	(.L_19 - .L_18)
	.align		4
.L_18:
        /*006c*/ 	.word	index@(.nv.constant0._Z7vec_addPfS_S_i)
        /*0070*/ 	.short	0x0380
        /*0072*/ 	.short	0x001c


	//----- nvinfo : EIATTR_SW_WAR
	.align		4
.L_19:
        /*0074*/ 	.byte	0x04, 0x36
        /*0076*/ 	.short	(.L_21 - .L_20)
.L_20:
        /*0078*/ 	.word	0x00000008
.L_21:


//--------------------- .nv.callgraph             --------------------------
	.section	.nv.callgraph,"",@"SHT_CUDA_CALLGRAPH"
	.align	4
	.sectionentsize	8
	.align		4
        /*0000*/ 	.word	0x00000000
	.align		4
        /*0004*/ 	.word	0xffffffff
	.align		4
        /*0008*/ 	.word	0x00000000
	.align		4
        /*000c*/ 	.word	0xfffffffe
	.align		4
        /*0010*/ 	.word	0x00000000
	.align		4
        /*0014*/ 	.word	0xfffffffd
	.align		4
        /*0018*/ 	.word	0x00000000
	.align		4
        /*001c*/ 	.word	0xfffffffc


//--------------------- .text._Z7vec_addPfS_S_i   --------------------------
	.section	.text._Z7vec_addPfS_S_i,"ax",@progbits
	.align	128
        .global         _Z7vec_addPfS_S_i
        .type           _Z7vec_addPfS_S_i,@function
        .size           _Z7vec_addPfS_S_i,(.L_x_1 - _Z7vec_addPfS_S_i)
        .other          _Z7vec_addPfS_S_i,@"STO_CUDA_ENTRY STV_DEFAULT"
_Z7vec_addPfS_S_i:
.text._Z7vec_addPfS_S_i:
[----:B------:R-:W-:Y:S01]  /*0000*/  LDC R1, c[0x0][0x37c] ;  /* 0x0000df00ff017b82 */ /* 0x000fe20000000800 */
[----:B------:R-:W0:Y:S07]  /*0010*/  S2R R0, SR_TID.X ;  /* 0x0000000000007919 */ /* 0x000e2e0000002100 */
[----:B------:R-:W0:Y:S01]  /*0020*/  S2UR UR4, SR_CTAID.X ;  /* 0x00000000000479c3 */ /* 0x000e220000002500 */
[----:B------:R-:W1:Y:S07]  /*0030*/  LDCU UR5, c[0x0][0x398] ;  /* 0x00007300ff0577ac */ /* 0x000e6e0008000800 */
[----:B------:R-:W0:Y:S02]  /*0040*/  LDC R9, c[0x0][0x360] ;  /* 0x0000d800ff097b82 */ /* 0x000e240000000800 */
[----:B0-----:R-:W-:-:S05]  /*0050*/  IMAD R9, R9, UR4, R0 ;  /* 0x0000000409097c24 */ /* 0x001fca000f8e0200 */
[----:B-1----:R-:W-:-:S13]  /*0060*/  ISETP.GE.AND P0, PT, R9, UR5, PT ;  /* 0x0000000509007c0c */ /* 0x002fda000bf06270 */
[----:B------:R-:W-:Y:S05]  /*0070*/  @P0 EXIT ;  /* 0x000000000000094d */ /* 0x000fea0003800000 */
[----:B------:R-:W0:Y:S01]  /*0080*/  LDC.64 R2, c[0x0][0x388] ;  /* 0x0000e200ff027b82 */ /* 0x000e220000000a00 */
[----:B------:R-:W1:Y:S07]  /*0090*/  LDCU.64 UR4, c[0x0][0x358] ;  /* 0x00006b00ff0477ac */ /* 0x000e6e0008000a00 */
[----:B------:R-:W2:Y:S08]  /*00a0*/  LDC.64 R4, c[0x0][0x380] ;  /* 0x0000e000ff047b82 */ /* 0x000eb00000000a00 */
[----:B------:R-:W3:Y:S01]  /*00b0*/  LDC.64 R6, c[0x0][0x390] ;  /* 0x0000e400ff067b82 */ /* 0x000ee20000000a00 */
[----:B0-----:R-:W-:-:S06]  /*00c0*/  IMAD.WIDE R2, R9, 0x4, R2 ;  /* 0x0000000409027825 */ /* 0x001fcc00078e0202 */
[----:B-1----:R-:W4:Y:S01]  /*00d0*/  LDG.E R2, desc[UR4][R2.64] ;  /* 0x0000000402027981 */ /* 0x002f22000c1e1900 */
[----:B--2---:R-:W-:-:S06]  /*00e0*/  IMAD.WIDE R4, R9, 0x4, R4 ;  /* 0x0000000409047825 */ /* 0x004fcc00078e0204 */
[----:B------:R-:W4:Y:S01]  /*00f0*/  LDG.E R5, desc[UR4][R4.64] ;  /* 0x0000000404057981 */ /* 0x000f22000c1e1900 */
[----:B---3--:R-:W-:-:S04]  /*0100*/  IMAD.WIDE R6, R9, 0x4, R6 ;  /* 0x0000000409067825 */ /* 0x008fc800078e0206 */
[----:B----4-:R-:W-:-:S05]  /*0110*/  FADD R9, R2, R5 ;  /* 0x0000000502097221 */ /* 0x010fca0000000000 */
[----:B------:R-:W-:Y:S01]  /*0120*/  STG.E desc[UR4][R6.64], R9 ;  /* 0x0000000906007986 */ /* 0x000fe2000c101904 */
[----:B------:R-:W-:Y:S05]  /*0130*/  EXIT ;  /* 0x000000000000794d */ /* 0x000fea0003800000 */
.L_x_0:
[----:B------:R-:W-:-:S00]  /*0140*/  BRA `(.L_x_0) ;  /* 0xfffffffc00fc7947 */ /* 0x000fc0000383ffff */
[----:B------:R-:W-:-:S00]  /*0150*/  NOP ;  /* 0x0000000000007918 */ /* 0x000fc00000000000 */
        /* <DEDUP_REMOVED lines=10> */
.L_x_1:


//--------------------- .nv.shared.reserved.0     --------------------------
	.section	.nv.shared.reserved.0,"aw",@nobits
	.weak		__nv_reservedSMEM_offset_0_alias
	.size		__nv_reservedSMEM_offset_0_alias, 0, 64
	.other		__nv_reservedSMEM_offset_0_alias,@"STO_CUDA_RESERVED_SHARED STV_DEFAULT"
__nv_reservedSMEM_offset_0_alias:
	.zero		0
	.zero		64


//--------------------- .nv.constant0._Z7vec_addPfS_S_i --------------------------
	.section	.nv.constant0._Z7vec_addPfS_S_i,"a",@progbits
	.sectionflags	@""
	.align	4
.nv.constant0._Z7vec_addPfS_S_i:
	.zero		924


//--------------------- SYMBOLS --------------------------

	.type		.nv.reservedSmem.offset0,@object
	.size		.nv.reservedSmem.offset0,0x4
